	.headerflags	@"EF_CUDA_TEXMODE_UNIFIED EF_CUDA_64BIT_ADDRESS EF_CUDA_ACCELERATORS EF_CUDA_SM90 EF_CUDA_VIRTUAL_SM(EF_CUDA_SM90)"
	.elftype	@"ET_EXEC"


//--------------------- .nv.info                  --------------------------
	.section	.nv.info,"",@"SHT_CUDA_INFO"
	.align	4


	//----- nvinfo : EIATTR_REGCOUNT
	.align		4
        /*0000*/ 	.byte	0x04, 0x2f
        /*0002*/ 	.short	(.L_1 - .L_0)
	.align		4
.L_0:
        /*0004*/ 	.word	index@(triton_poi_fused_add_constant_pad_nd_convolution_relu_25)
        /*0008*/ 	.word	0x00000010


	//----- nvinfo : EIATTR_MIN_STACK_SIZE
	.align		4
.L_1:
        /*000c*/ 	.byte	0x04, 0x12
        /*000e*/ 	.short	(.L_3 - .L_2)
	.align		4
.L_2:
        /*0010*/ 	.word	index@(triton_poi_fused_add_constant_pad_nd_convolution_relu_25)
        /*0014*/ 	.word	0x00000000


	//----- nvinfo : EIATTR_FRAME_SIZE
	.align		4
.L_3:
        /*0018*/ 	.byte	0x04, 0x11
        /*001a*/ 	.short	(.L_5 - .L_4)
	.align		4
.L_4:
        /*001c*/ 	.word	index@(triton_poi_fused_add_constant_pad_nd_convolution_relu_25)
        /*0020*/ 	.word	0x00000000


	//----- nvinfo : EIATTR_MIN_STACK_SIZE
	.align		4
.L_5:
        /*0024*/ 	.byte	0x04, 0x12
        /*0026*/ 	.short	(.L_7 - .L_6)
	.align		4
.L_6:
        /*0028*/ 	.word	index@(triton_poi_fused_add_constant_pad_nd_convolution_relu_25)
        /*002c*/ 	.word	0x00000000
.L_7:


//--------------------- .nv.info.triton_poi_fused_add_constant_pad_nd_convolution_relu_25 --------------------------
	.section	.nv.info.triton_poi_fused_add_constant_pad_nd_convolution_relu_25,"",@"SHT_CUDA_INFO"
	.sectionflags	@""
	.align	4


	//----- nvinfo : EIATTR_CUDA_API_VERSION
	.align		4
        /*0000*/ 	.byte	0x04, 0x37
        /*0002*/ 	.short	(.L_9 - .L_8)
.L_8:
        /*0004*/ 	.word	0x0000007c


	//----- nvinfo : EIATTR_KPARAM_INFO
	.align		4
.L_9:
        /*0008*/ 	.byte	0x04, 0x17
        /*000a*/ 	.short	(.L_11 - .L_10)
.L_10:
        /*000c*/ 	.word	0x00000000
        /*0010*/ 	.short	0x0003
        /*0012*/ 	.short	0x0018
        /*0014*/ 	.byte	0x00, 0xf0, 0x11, 0x00


	//----- nvinfo : EIATTR_KPARAM_INFO
	.align		4
.L_11:
        /*0018*/ 	.byte	0x04, 0x17
        /*001a*/ 	.short	(.L_13 - .L_12)
.L_12:
        /*001c*/ 	.word	0x00000000
        /*0020*/ 	.short	0x0002
        /*0022*/ 	.short	0x0010
        /*0024*/ 	.byte	0x00, 0xf4, 0x21, 0x00


	//----- nvinfo : EIATTR_KPARAM_INFO
	.align		4
.L_13:
        /*0028*/ 	.byte	0x04, 0x17
        /*002a*/ 	.short	(.L_15 - .L_14)
.L_14:
        /*002c*/ 	.word	0x00000000
        /*0030*/ 	.short	0x0001
        /*0032*/ 	.short	0x0008
        /*0034*/ 	.byte	0x00, 0xf4, 0x21, 0x00


	//----- nvinfo : EIATTR_KPARAM_INFO
	.align		4
.L_15:
        /*0038*/ 	.byte	0x04, 0x17
        /*003a*/ 	.short	(.L_17 - .L_16)
.L_16:
        /*003c*/ 	.word	0x00000000
        /*0040*/ 	.short	0x0000
        /*0042*/ 	.short	0x0000
        /*0044*/ 	.byte	0x00, 0xf4, 0x21, 0x00


	//----- nvinfo : EIATTR_SPARSE_MMA_MASK
	.align		4
.L_17:
        /*0048*/ 	.byte	0x03, 0x50
        /*004a*/ 	.short	0x0000


	//----- nvinfo : EIATTR_MAXREG_COUNT
	.align		4
        /*004c*/ 	.byte	0x03, 0x1b
        /*004e*/ 	.short	0x00ff


	//----- nvinfo : EIATTR_EXIT_INSTR_OFFSETS
	.align		4
        /*0050*/ 	.byte	0x04, 0x1c
        /*0052*/ 	.short	(.L_19 - .L_18)


	//   ....[0]....
.L_18:
        /*0054*/ 	.word	0x000001e0


	//   ....[1]....
        /*0058*/ 	.word	0x00000200


	//----- nvinfo : EIATTR_REQNTID
	.align		4
.L_19:
        /*005c*/ 	.byte	0x04, 0x10
        /*005e*/ 	.short	(.L_21 - .L_20)
.L_20:
        /*0060*/ 	.word	0x00000080
        /*0064*/ 	.word	0x00000001
        /*0068*/ 	.word	0x00000001


	//----- nvinfo : EIATTR_CBANK_PARAM_SIZE
	.align		4
.L_21:
        /*006c*/ 	.byte	0x03, 0x19
        /*006e*/ 	.short	0x001c


	//----- nvinfo : EIATTR_PARAM_CBANK
	.align		4
        /*0070*/ 	.byte	0x04, 0x0a
        /*0072*/ 	.short	(.L_23 - .L_22)
	.align		4
.L_22:
        /*0074*/ 	.word	index@(.nv.constant0.triton_poi_fused_add_constant_pad_nd_convolution_relu_25)
        /*0078*/ 	.short	0x0210
        /*007a*/ 	.short	0x001c


	//----- nvinfo : EIATTR_SW_WAR
	.align		4
.L_23:
        /*007c*/ 	.byte	0x04, 0x36
        /*007e*/ 	.short	(.L_25 - .L_24)
.L_24:
        /*0080*/ 	.word	0x00000008
.L_25:


//--------------------- .nv.callgraph             --------------------------
	.section	.nv.callgraph,"",@"SHT_CUDA_CALLGRAPH"
	.align	4
	.sectionentsize	8
	.align		4
        /*0000*/ 	.word	0x00000000
	.align		4
        /*0004*/ 	.word	0xffffffff
	.align		4
        /*0008*/ 	.word	0x00000000
	.align		4
        /*000c*/ 	.word	0xfffffffe
	.align		4
        /*0010*/ 	.word	0x00000000
	.align		4
        /*0014*/ 	.word	0xfffffffd
	.align		4
        /*0018*/ 	.word	0x00000000
	.align		4
        /*001c*/ 	.word	0xfffffffc


//--------------------- .text.triton_poi_fused_add_constant_pad_nd_convolution_relu_25 --------------------------
	.section	.text.triton_poi_fused_add_constant_pad_nd_convolution_relu_25,"ax",@progbits
	.align	128
        .global         triton_poi_fused_add_constant_pad_nd_convolution_relu_25
        .type           triton_poi_fused_add_constant_pad_nd_convolution_relu_25,@function
        .size           triton_poi_fused_add_constant_pad_nd_convolution_relu_25,(.L_x_1 - triton_poi_fused_add_constant_pad_nd_convolution_relu_25)
        .other          triton_poi_fused_add_constant_pad_nd_convolution_relu_25,@"STO_CUDA_ENTRY STV_DEFAULT"
triton_poi_fused_add_constant_pad_nd_convolution_relu_25:
.text.triton_poi_fused_add_constant_pad_nd_convolution_relu_25:
[----:B------:R-:W0:Y:S02]  /*0000*/  LDC R1, c[0x0][0x28] ;  /* 0x00000a00ff017b82 */ /* 0x000e240000000800 */
[----:B------:R-:W1:Y:S01]  /*0010*/  S2R R0, SR_TID.X ;  /* 0x0000000000007919 */ /* 0x000e620000002100 */
[----:B------:R-:W2:Y:S01]  /*0020*/  LDC.64 R2, c[0x0][0x210] ;  /* 0x00008400ff027b82 */ /* 0x000ea20000000a00 */
[----:B------:R-:W-:Y:S01]  /*0030*/  ULDC.64 UR4, c[0x0][0x208] ;  /* 0x0000820000047ab9 */ /* 0x000fe20000000a00 */
[----:B------:R-:W3:Y:S06]  /*0040*/  S2R R9, SR_CTAID.X ;  /* 0x0000000000097919 */ /* 0x000eec0000002500 */
[----:B------:R-:W4:Y:S08]  /*0050*/  LDC.64 R6, c[0x0][0x220] ;  /* 0x00008800ff067b82 */ /* 0x000f300000000a00 */
[----:B------:R-:W5:Y:S01]  /*0060*/  LDC.64 R4, c[0x0][0x218] ;  /* 0x00008600ff047b82 */ /* 0x000f620000000a00 */
[----:B-1----:R-:W-:-:S05]  /*0070*/  LOP3.LUT R0, R0, 0x7f, RZ, 0xc0, !PT ;  /* 0x0000007f00007812 */ /* 0x002fca00078ec0ff */
[----:B---3--:R-:W-:-:S04]  /*0080*/  IMAD R9, R9, 0x80, R0 ;  /* 0x0000008009097824 */ /* 0x008fc800078e0200 */
[C---:B------:R-:W-:Y:S01]  /*0090*/  IMAD.HI R0, R9.reuse, 0x2e8ba2e9, RZ ;  /* 0x2e8ba2e909007827 */ /* 0x040fe200078e02ff */
[----:B------:R-:W-:-:S03]  /*00a0*/  ISETP.GE.AND P1, PT, R9, 0x5800, PT ;  /* 0x000058000900780c */ /* 0x000fc60003f26270 */
[----:B--2---:R-:W-:Y:S01]  /*00b0*/  IMAD.WIDE R2, R9, 0x4, R2 ;  /* 0x0000000409027825 */ /* 0x004fe200078e0202 */
[----:B------:R-:W-:-:S04]  /*00c0*/  SHF.R.U32.HI R11, RZ, 0x1f, R0 ;  /* 0x0000001fff0b7819 */ /* 0x000fc80000011600 */
[----:B------:R-:W-:-:S05]  /*00d0*/  LEA.HI.SX32 R0, R0, R11, 0x1c ;  /* 0x0000000b00007211 */ /* 0x000fca00078fe2ff */
[----:B------:R-:W-:-:S04]  /*00e0*/  IMAD R11, R0, -0x58, R9 ;  /* 0xffffffa8000b7824 */ /* 0x000fc800078e0209 */
[----:B------:R-:W-:Y:S01]  /*00f0*/  IMAD R13, R0, 0x50, R11 ;  /* 0x00000050000d7824 */ /* 0x000fe200078e020b */
[----:B------:R-:W-:Y:S01]  /*0100*/  ISETP.GE.AND P0, PT, R11, 0x50, PT ;  /* 0x000000500b00780c */ /* 0x000fe20003f06270 */
[----:B------:R-:W-:Y:S02]  /*0110*/  IMAD.MOV.U32 R0, RZ, RZ, RZ ;  /* 0x000000ffff007224 */ /* 0x000fe400078e00ff */
[----:B----4-:R-:W-:Y:S01]  /*0120*/  IMAD.WIDE R6, R13, 0x4, R6 ;  /* 0x000000040d067825 */ /* 0x010fe200078e0206 */
[----:B------:R-:W-:Y:S02]  /*0130*/  ISETP.LT.AND P0, PT, R9, 0x5800, !P0 ;  /* 0x000058000900780c */ /* 0x000fe40004701270 */
[----:B------:R-:W-:Y:S01]  /*0140*/  CS2R R8, SRZ ;  /* 0x0000000000087805 */ /* 0x000fe2000001ff00 */
[----:B-----5:R-:W-:Y:S01]  /*0150*/  IMAD.WIDE R4, R11, 0x4, R4 ;  /* 0x000000040b047825 */ /* 0x020fe200078e0204 */
[----:B------:R-:W2:Y:S04]  /*0160*/  @!P1 LDG.E R0, desc[UR4][R2.64] ;  /* 0x0000000402009981 */ /* 0x000ea8000c1e1900 */
[----:B------:R-:W2:Y:S05]  /*0170*/  @!P1 LDG.E.EL R9, desc[UR4][R4.64] ;  /* 0x0000000404099981 */ /* 0x000eaa000c2e1900 */
[----:B------:R-:W3:Y:S01]  /*0180*/  @P0 LDG.E R8, desc[UR4][R6.64] ;  /* 0x0000000406080981 */ /* 0x000ee2000c1e1900 */
[----:B--2---:R-:W-:Y:S01]  /*0190*/  FADD R9, R9, R0 ;  /* 0x0000000009097221 */ /* 0x004fe20000000000 */
[----:B---3--:R-:W-:-:S04]  /*01a0*/  SEL R8, R8, RZ, P0 ;  /* 0x000000ff08087207 */ /* 0x008fc80000000000 */
[C---:B------:R-:W-:Y:S01]  /*01b0*/  FSETP.GEU.AND P0, PT, R9.reuse, -R8, PT ;  /* 0x800000080900720b */ /* 0x040fe20003f0e000 */
[----:B------:R-:W-:-:S05]  /*01c0*/  FADD R0, R9, R8 ;  /* 0x0000000809007221 */ /* 0x000fca0000000000 */
[----:B------:R-:W-:Y:S01]  /*01d0*/  FSEL R9, R0, RZ, P0 ;  /* 0x000000ff00097208 */ /* 0x000fe20000000000 */
[----:B------:R-:W-:Y:S06]  /*01e0*/  @P1 EXIT ;  /* 0x000000000000194d */ /* 0x000fec0003800000 */
[----:B------:R-:W-:Y:S01]  /*01f0*/  STG.E desc[UR4][R2.64], R9 ;  /* 0x0000000902007986 */ /* 0x000fe2000c101904 */
[----:B------:R-:W-:Y:S05]  /*0200*/  EXIT ;  /* 0x000000000000794d */ /* 0x000fea0003800000 */
.L_x_0:
[----:B------:R-:W-:-:S00]  /*0210*/  BRA `(.L_x_0) ;  /* 0xfffffffc00fc7947 */ /* 0x000fc0000383ffff */
[----:B------:R-:W-:-:S00]  /*0220*/  NOP ;  /* 0x0000000000007918 */ /* 0x000fc00000000000 */
        /* <DEDUP_REMOVED lines=13> */
.L_x_1:


//--------------------- .nv.constant0.triton_poi_fused_add_constant_pad_nd_convolution_relu_25 --------------------------
	.section	.nv.constant0.triton_poi_fused_add_constant_pad_nd_convolution_relu_25,"a",@progbits
	.sectionflags	@""
	.align	4
.nv.constant0.triton_poi_fused_add_constant_pad_nd_convolution_relu_25:
	.zero		556
